//
// Generated by NVIDIA NVVM Compiler
//
// Compiler Build ID: CL-36424714
// Cuda compilation tools, release 13.0, V13.0.88
// Based on NVVM 20.0.0
//

.version 9.0
.target sm_100
.address_size 64

	// .globl	_Z7kreducePfi

.visible .entry _Z7kreducePfi(
	.param .u64 .ptr .align 1 _Z7kreducePfi_param_0,
	.param .u32 _Z7kreducePfi_param_1
)
{
	.reg .pred 	%p<4>;
	.reg .b32 	%r<6>;
	.reg .b32 	%f<4>;
	.reg .b64 	%rd<7>;

	ld.param.u64 	%rd2, [_Z7kreducePfi_param_0];
	ld.param.u32 	%r5, [_Z7kreducePfi_param_1];
	mov.u32 	%r1, %tid.x;
	setp.lt.s32 	%p1, %r5, 2;
	@%p1 bra 	$L__BB0_5;
	cvta.to.global.u64 	%rd3, %rd2;
	mul.wide.u32 	%rd4, %r1, 4;
	add.s64 	%rd1, %rd3, %rd4;
$L__BB0_2:
	shr.u32 	%r3, %r5, 1;
	setp.ge.u32 	%p2, %r1, %r3;
	@%p2 bra 	$L__BB0_4;
	mul.wide.u32 	%rd5, %r3, 4;
	add.s64 	%rd6, %rd1, %rd5;
	ld.global.f32 	%f1, [%rd6];
	ld.global.f32 	%f2, [%rd1];
	add.f32 	%f3, %f1, %f2;
	st.global.f32 	[%rd1], %f3;
$L__BB0_4:
	bar.sync 	0;
	setp.gt.u32 	%p3, %r5, 3;
	mov.u32 	%r5, %r3;
	@%p3 bra 	$L__BB0_2;
$L__BB0_5:
	ret;

}


// ===== COMPILED SASS (sm_100) =====

	.target	sm_100

	.elftype	@"ET_EXEC"


//--------------------- .note.nv.tkinfo           --------------------------
	.section	.note.nv.tkinfo,"",@"SHT_NOTE"
	.sectionflags	@"SHF_NOTE_NV_TKINFO"
	.tkinfo
        /*0018*/ 	.word	0x00000002
        /*0030*/ 	.string	""
        /*0030*/ 	.string	"ptxas"
        /*0030*/ 	.string	"Cuda compilation tools, release 13.0, V13.0.88"
        /*0030*/ 	.string	"Build cuda_13.0.r13.0/compiler.36424714_0"
        /*0030*/ 	.string	"-arch sm_100 -m 64 "



//--------------------- .note.nv.cuinfo           --------------------------
	.section	.note.nv.cuinfo,"",@"SHT_NOTE"
	.sectionflags	@"SHF_NOTE_NV_CUINFO"
        /*0018*/ 	.short	0x0002
        /*001a*/ 	.short	0x0064
        /*001c*/ 	.short	0x0082
	.zero		2


//--------------------- .nv.info                  --------------------------
	.section	.nv.info,"",@"SHT_CUDA_INFO"
	.align	4


	//----- nvinfo : EIATTR_REGCOUNT
	.align		4
        /*0000*/ 	.byte	0x04, 0x2f
        /*0002*/ 	.short	(.L_1 - .L_0)
	.align		4
.L_0:
        /*0004*/ 	.word	index@(_Z7kreducePfi)
        /*0008*/ 	.word	0x0000000c


	//----- nvinfo : EIATTR_FRAME_SIZE
	.align		4
.L_1:
        /*000c*/ 	.byte	0x04, 0x11
        /*000e*/ 	.short	(.L_3 - .L_2)
	.align		4
.L_2:
        /*0010*/ 	.word	index@(_Z7kreducePfi)
        /*0014*/ 	.word	0x00000000


	//----- nvinfo : EIATTR_MIN_STACK_SIZE
	.align		4
.L_3:
        /*0018*/ 	.byte	0x04, 0x12
        /*001a*/ 	.short	(.L_5 - .L_4)
	.align		4
.L_4:
        /*001c*/ 	.word	index@(_Z7kreducePfi)
        /*0020*/ 	.word	0x00000000
.L_5:


//--------------------- .nv.compat                --------------------------
	.section	.nv.compat,"",@"SHT_CUDA_COMPAT_INFO"
	.align	4
        /*0000*/ 	.byte	0x02, 0x09, 0x00, 0x00, 0x02, 0x02, 0x01, 0x00, 0x02, 0x05, 0x05, 0x00, 0x03, 0x07, 0x01, 0x01
        /*0010*/ 	.byte	0x02, 0x03, 0x00, 0x00, 0x02, 0x06, 0x01, 0x00, 0x04, 0x0b, 0x08, 0x00, 0x09, 0x00, 0x00, 0x00
        /*0020*/ 	.byte	0x00, 0x00, 0x00, 0x00


//--------------------- .nv.info._Z7kreducePfi    --------------------------
	.section	.nv.info._Z7kreducePfi,"",@"SHT_CUDA_INFO"
	.sectionflags	@""
	.align	4


	//----- nvinfo : EIATTR_CUDA_API_VERSION
	.align		4
        /*0000*/ 	.byte	0x04, 0x37
        /*0002*/ 	.short	(.L_7 - .L_6)
.L_6:
        /*0004*/ 	.word	0x00000082


	//----- nvinfo : EIATTR_KPARAM_INFO
	.align		4
.L_7:
        /*0008*/ 	.byte	0x04, 0x17
        /*000a*/ 	.short	(.L_9 - .L_8)
.L_8:
        /*000c*/ 	.word	0x00000000
        /*0010*/ 	.short	0x0001
        /*0012*/ 	.short	0x0008
        /*0014*/ 	.byte	0x00, 0xf0, 0x11, 0x00


	//----- nvinfo : EIATTR_KPARAM_INFO
	.align		4
.L_9:
        /*0018*/ 	.byte	0x04, 0x17
        /*001a*/ 	.short	(.L_11 - .L_10)
.L_10:
        /*001c*/ 	.word	0x00000000
        /*0020*/ 	.short	0x0000
        /*0022*/ 	.short	0x0000
        /*0024*/ 	.byte	0x00, 0xf5, 0x21, 0x00


	//----- nvinfo : EIATTR_SPARSE_MMA_MASK
	.align		4
.L_11:
        /*0028*/ 	.byte	0x03, 0x50
        /*002a*/ 	.short	0x0000


	//----- nvinfo : EIATTR_MAXREG_COUNT
	.align		4
        /*002c*/ 	.byte	0x03, 0x1b
        /*002e*/ 	.short	0x00ff


	//----- nvinfo : EIATTR_NUM_BARRIERS
	.align		4
        /*0030*/ 	.byte	0x02, 0x4c
        /*0032*/ 	.byte	0x01
	.zero		1


	//----- nvinfo : EIATTR_MERCURY_ISA_VERSION
	.align		4
        /*0034*/ 	.byte	0x03, 0x5f
        /*0036*/ 	.short	0x0101


	//----- nvinfo : EIATTR_VRC_CTA_INIT_COUNT
	.align		4
        /*0038*/ 	.byte	0x02, 0x4a
	.zero		1
	.zero		1


	//----- nvinfo : EIATTR_EXIT_INSTR_OFFSETS
	.align		4
        /*003c*/ 	.byte	0x04, 0x1c
        /*003e*/ 	.short	(.L_13 - .L_12)


	//   ....[0]....
.L_12:
        /*0040*/ 	.word	0x00000030


	//   ....[1]....
        /*0044*/ 	.word	0x00000180


	//----- nvinfo : EIATTR_CRS_STACK_SIZE
	.align		4
.L_13:
        /*0048*/ 	.byte	0x04, 0x1e
        /*004a*/ 	.short	(.L_15 - .L_14)
.L_14:
        /*004c*/ 	.word	0x00000000


	//----- nvinfo : EIATTR_CBANK_PARAM_SIZE
	.align		4
.L_15:
        /*0050*/ 	.byte	0x03, 0x19
        /*0052*/ 	.short	0x000c


	//----- nvinfo : EIATTR_PARAM_CBANK
	.align		4
        /*0054*/ 	.byte	0x04, 0x0a
        /*0056*/ 	.short	(.L_17 - .L_16)
	.align		4
.L_16:
        /*0058*/ 	.word	index@(.nv.constant0._Z7kreducePfi)
        /*005c*/ 	.short	0x0380
        /*005e*/ 	.short	0x000c


	//----- nvinfo : EIATTR_SW_WAR
	.align		4
.L_17:
        /*0060*/ 	.byte	0x04, 0x36
        /*0062*/ 	.short	(.L_19 - .L_18)
.L_18:
        /*0064*/ 	.word	0x00000008
.L_19:


//--------------------- .nv.callgraph             --------------------------
	.section	.nv.callgraph,"",@"SHT_CUDA_CALLGRAPH"
	.align	4
	.sectionentsize	8
	.align		4
        /*0000*/ 	.word	0x00000000
	.align		4
        /*0004*/ 	.word	0xffffffff
	.align		4
        /*0008*/ 	.word	0x00000000
	.align		4
        /*000c*/ 	.word	0xfffffffe
	.align		4
        /*0010*/ 	.word	0x00000000
	.align		4
        /*0014*/ 	.word	0xfffffffd
	.align		4
        /*0018*/ 	.word	0x00000000
	.align		4
        /*001c*/ 	.word	0xfffffffc


//--------------------- .text._Z7kreducePfi       --------------------------
	.section	.text._Z7kreducePfi,"ax",@progbits
	.align	128
        .global         _Z7kreducePfi
        .type           _Z7kreducePfi,@function
        .size           _Z7kreducePfi,(.L_x_4 - _Z7kreducePfi)
        .other          _Z7kreducePfi,@"STO_CUDA_ENTRY STV_DEFAULT"
_Z7kreducePfi:
.text._Z7kreducePfi:
[----:B------:R-:W-:Y:S08]  /*0000*/  LDC R1, c[0x0][0x37c] ;  /* 0x0000df00ff017b82 */ /* 0x000ff00000000800 */
[----:B------:R-:W0:Y:S02]  /*0010*/  LDC R0, c[0x0][0x388] ;  /* 0x0000e200ff007b82 */ /* 0x000e240000000800 */
[----:B0-----:R-:W-:-:S13]  /*0020*/  ISETP.GE.AND P0, PT, R0, 0x2, PT ;  /* 0x000000020000780c */ /* 0x001fda0003f06270 */
[----:B------:R-:W-:Y:S05]  /*0030*/  @!P0 EXIT ;  /* 0x000000000000894d */ /* 0x000fea0003800000 */
[----:B------:R-:W0:Y:S01]  /*0040*/  S2R R9, SR_TID.X ;  /* 0x0000000000097919 */ /* 0x000e220000002100 */
[----:B------:R-:W0:Y:S01]  /*0050*/  LDC.64 R2, c[0x0][0x380] ;  /* 0x0000e000ff027b82 */ /* 0x000e220000000a00 */
[----:B------:R-:W1:Y:S01]  /*0060*/  LDCU UR6, c[0x0][0x388] ;  /* 0x00007100ff0677ac */ /* 0x000e620008000800 */
[----:B------:R-:W2:Y:S01]  /*0070*/  LDCU.64 UR4, c[0x0][0x358] ;  /* 0x00006b00ff0477ac */ /* 0x000ea20008000a00 */
[----:B-1----:R-:W-:Y:S02]  /*0080*/  IMAD.U32 R0, RZ, RZ, UR6 ;  /* 0x00000006ff007e24 */ /* 0x002fe4000f8e00ff */
[----:B0-2---:R-:W-:-:S07]  /*0090*/  IMAD.WIDE.U32 R2, R9, 0x4, R2 ;  /* 0x0000000409027825 */ /* 0x005fce00078e0002 */
.L_x_2:
[----:B------:R-:W-:Y:S01]  /*00a0*/  SHF.R.U32.HI R6, RZ, 0x1, R0 ;  /* 0x00000001ff067819 */ /* 0x000fe20000011600 */
[----:B------:R-:W-:Y:S03]  /*00b0*/  BSSY.RECONVERGENT B0, `(.L_x_0) ;  /* 0x0000008000007945 */ /* 0x000fe60003800200 */
[----:B------:R-:W-:-:S13]  /*00c0*/  ISETP.GE.U32.AND P0, PT, R9, R6, PT ;  /* 0x000000060900720c */ /* 0x000fda0003f06070 */
[----:B0-----:R-:W-:Y:S05]  /*00d0*/  @P0 BRA `(.L_x_1) ;  /* 0x0000000000140947 */ /* 0x001fea0003800000 */
[----:B------:R-:W-:Y:S01]  /*00e0*/  IMAD.WIDE.U32 R4, R6, 0x4, R2 ;  /* 0x0000000406047825 */ /* 0x000fe200078e0002 */
[----:B------:R-:W2:Y:S05]  /*00f0*/  LDG.E R7, desc[UR4][R2.64] ;  /* 0x0000000402077981 */ /* 0x000eaa000c1e1900 */
[----:B------:R-:W2:Y:S02]  /*0100*/  LDG.E R4, desc[UR4][R4.64] ;  /* 0x0000000404047981 */ /* 0x000ea4000c1e1900 */
[----:B--2---:R-:W-:-:S05]  /*0110*/  FADD R7, R4, R7 ;  /* 0x0000000704077221 */ /* 0x004fca0000000000 */
[----:B------:R0:W-:Y:S02]  /*0120*/  STG.E desc[UR4][R2.64], R7 ;  /* 0x0000000702007986 */ /* 0x0001e4000c101904 */
.L_x_1:
[----:B------:R-:W-:Y:S05]  /*0130*/  BSYNC.RECONVERGENT B0 ;  /* 0x0000000000007941 */ /* 0x000fea0003800200 */
.L_x_0:
[----:B------:R-:W-:Y:S01]  /*0140*/  BAR.SYNC.DEFER_BLOCKING 0x0 ;  /* 0x0000000000007b1d */ /* 0x000fe20000010000 */
[----:B------:R-:W-:Y:S02]  /*0150*/  ISETP.GT.U32.AND P0, PT, R0, 0x3, PT ;  /* 0x000000030000780c */ /* 0x000fe40003f04070 */
[----:B------:R-:W-:-:S11]  /*0160*/  MOV R0, R6 ;  /* 0x0000000600007202 */ /* 0x000fd60000000f00 */
[----:B------:R-:W-:Y:S05]  /*0170*/  @P0 BRA `(.L_x_2) ;  /* 0xfffffffc00c80947 */ /* 0x000fea000383ffff */
[----:B------:R-:W-:Y:S05]  /*0180*/  EXIT ;  /* 0x000000000000794d */ /* 0x000fea0003800000 */
.L_x_3:
[----:B------:R-:W-:-:S00]  /*0190*/  BRA `(.L_x_3) ;  /* 0xfffffffc00fc7947 */ /* 0x000fc0000383ffff */
[----:B------:R-:W-:-:S00]  /*01a0*/  NOP ;  /* 0x0000000000007918 */ /* 0x000fc00000000000 */
        /* <DEDUP_REMOVED lines=13> */
.L_x_4:


//--------------------- .nv.shared.reserved.0     --------------------------
	.section	.nv.shared.reserved.0,"aw",@nobits
	.weak		__nv_reservedSMEM_offset_0_alias
	.size		__nv_reservedSMEM_offset_0_alias, 0, 64
	.other		__nv_reservedSMEM_offset_0_alias,@"STO_CUDA_RESERVED_SHARED STV_DEFAULT"
__nv_reservedSMEM_offset_0_alias:
	.zero		0
	.zero		64


//--------------------- .nv.constant0._Z7kreducePfi --------------------------
	.section	.nv.constant0._Z7kreducePfi,"a",@progbits
	.sectionflags	@""
	.align	4
.nv.constant0._Z7kreducePfi:
	.zero		908


//--------------------- SYMBOLS --------------------------

	.type		.nv.reservedSmem.offset0,@object
	.size		.nv.reservedSmem.offset0,0x4
